//
// Generated by NVIDIA NVVM Compiler
//
// Compiler Build ID: CL-36424714
// Cuda compilation tools, release 13.0, V13.0.88
// Based on NVVM 20.0.0
//

.version 9.0
.target sm_100
.address_size 64

	// .globl	_Z9vectorAddPiS_S_i
.extern .func  (.param .b32 func_retval0) vprintf
(
	.param .b64 vprintf_param_0,
	.param .b64 vprintf_param_1
)
;
.global .align 1 .b8 $str[36] = {67, 91, 37, 100, 93, 32, 61, 32, 37, 100, 32, 116, 104, 114, 101, 97, 100, 32, 61, 32, 37, 100, 32, 98, 108, 111, 99, 107, 32, 61, 32, 37, 100, 32, 10};

.visible .entry _Z9vectorAddPiS_S_i(
	.param .u64 .ptr .align 1 _Z9vectorAddPiS_S_i_param_0,
	.param .u64 .ptr .align 1 _Z9vectorAddPiS_S_i_param_1,
	.param .u64 .ptr .align 1 _Z9vectorAddPiS_S_i_param_2,
	.param .u32 _Z9vectorAddPiS_S_i_param_3
)
{
	.local .align 16 .b8 	__local_depot0[16];
	.reg .b64 	%SP;
	.reg .b64 	%SPL;
	.reg .pred 	%p<2>;
	.reg .b32 	%r<11>;
	.reg .b64 	%rd<15>;

	mov.u64 	%SPL, __local_depot0;
	cvta.local.u64 	%SP, %SPL;
	ld.param.u64 	%rd1, [_Z9vectorAddPiS_S_i_param_0];
	ld.param.u64 	%rd2, [_Z9vectorAddPiS_S_i_param_1];
	ld.param.u64 	%rd3, [_Z9vectorAddPiS_S_i_param_2];
	ld.param.u32 	%r3, [_Z9vectorAddPiS_S_i_param_3];
	mov.u32 	%r4, %tid.x;
	mov.u32 	%r1, %ctaid.x;
	mov.u32 	%r5, %ntid.x;
	mad.lo.s32 	%r2, %r1, %r5, %r4;
	setp.ge.s32 	%p1, %r2, %r3;
	@%p1 bra 	$L__BB0_2;
	add.u64 	%rd4, %SP, 0;
	add.u64 	%rd5, %SPL, 0;
	cvta.to.global.u64 	%rd6, %rd1;
	cvta.to.global.u64 	%rd7, %rd2;
	cvta.to.global.u64 	%rd8, %rd3;
	mul.wide.s32 	%rd9, %r2, 4;
	add.s64 	%rd10, %rd6, %rd9;
	ld.global.u32 	%r6, [%rd10];
	add.s64 	%rd11, %rd7, %rd9;
	ld.global.u32 	%r7, [%rd11];
	add.s32 	%r8, %r7, %r6;
	add.s64 	%rd12, %rd8, %rd9;
	st.global.u32 	[%rd12], %r8;
	st.local.v4.u32 	[%rd5], {%r2, %r8, %r2, %r1};
	mov.u64 	%rd13, $str;
	cvta.global.u64 	%rd14, %rd13;
	{ // callseq 0, 0
	.param .b64 param0;
	st.param.b64 	[param0], %rd14;
	.param .b64 param1;
	st.param.b64 	[param1], %rd4;
	.param .b32 retval0;
	call.uni (retval0), 
	vprintf, 
	(
	param0, 
	param1
	);
	ld.param.b32 	%r9, [retval0];
	} // callseq 0
$L__BB0_2:
	ret;

}


// ===== COMPILED SASS (sm_100) =====

	.target	sm_100

	.elftype	@"ET_EXEC"


//--------------------- .note.nv.tkinfo           --------------------------
	.section	.note.nv.tkinfo,"",@"SHT_NOTE"
	.sectionflags	@"SHF_NOTE_NV_TKINFO"
	.tkinfo
        /*0018*/ 	.word	0x00000002
        /*0030*/ 	.string	""
        /*0030*/ 	.string	"ptxas"
        /*0030*/ 	.string	"Cuda compilation tools, release 13.0, V13.0.88"
        /*0030*/ 	.string	"Build cuda_13.0.r13.0/compiler.36424714_0"
        /*0030*/ 	.string	"-arch sm_100 -m 64 "



//--------------------- .note.nv.cuinfo           --------------------------
	.section	.note.nv.cuinfo,"",@"SHT_NOTE"
	.sectionflags	@"SHF_NOTE_NV_CUINFO"
        /*0018*/ 	.short	0x0002
        /*001a*/ 	.short	0x0064
        /*001c*/ 	.short	0x0082
	.zero		2


//--------------------- .nv.info                  --------------------------
	.section	.nv.info,"",@"SHT_CUDA_INFO"
	.align	4


	//----- nvinfo : EIATTR_REGCOUNT
	.align		4
        /*0000*/ 	.byte	0x04, 0x2f
        /*0002*/ 	.short	(.L_2 - .L_1)
	.align		4
.L_1:
        /*0004*/ 	.word	index@(_Z9vectorAddPiS_S_i)
        /*0008*/ 	.word	0x00000018


	//----- nvinfo : EIATTR_FRAME_SIZE
	.align		4
.L_2:
        /*000c*/ 	.byte	0x04, 0x11
        /*000e*/ 	.short	(.L_4 - .L_3)
	.align		4
.L_3:
        /*0010*/ 	.word	index@(_Z9vectorAddPiS_S_i)
        /*0014*/ 	.word	0x00000010


	//----- nvinfo : EIATTR_MIN_STACK_SIZE
	.align		4
.L_4:
        /*0018*/ 	.byte	0x04, 0x12
        /*001a*/ 	.short	(.L_6 - .L_5)
	.align		4
.L_5:
        /*001c*/ 	.word	index@(_Z9vectorAddPiS_S_i)
        /*0020*/ 	.word	0x00000010
.L_6:


//--------------------- .nv.compat                --------------------------
	.section	.nv.compat,"",@"SHT_CUDA_COMPAT_INFO"
	.align	4
        /*0000*/ 	.byte	0x02, 0x09, 0x00, 0x00, 0x02, 0x02, 0x01, 0x00, 0x02, 0x05, 0x05, 0x00, 0x03, 0x07, 0x01, 0x01
        /*0010*/ 	.byte	0x02, 0x03, 0x00, 0x00, 0x02, 0x06, 0x01, 0x00, 0x04, 0x0b, 0x08, 0x00, 0x09, 0x00, 0x00, 0x00
        /*0020*/ 	.byte	0x00, 0x00, 0x00, 0x00


//--------------------- .nv.info._Z9vectorAddPiS_S_i --------------------------
	.section	.nv.info._Z9vectorAddPiS_S_i,"",@"SHT_CUDA_INFO"
	.sectionflags	@""
	.align	4


	//----- nvinfo : EIATTR_CUDA_API_VERSION
	.align		4
        /*0000*/ 	.byte	0x04, 0x37
        /*0002*/ 	.short	(.L_8 - .L_7)
.L_7:
        /*0004*/ 	.word	0x00000082


	//----- nvinfo : EIATTR_KPARAM_INFO
	.align		4
.L_8:
        /*0008*/ 	.byte	0x04, 0x17
        /*000a*/ 	.short	(.L_10 - .L_9)
.L_9:
        /*000c*/ 	.word	0x00000000
        /*0010*/ 	.short	0x0003
        /*0012*/ 	.short	0x0018
        /*0014*/ 	.byte	0x00, 0xf0, 0x11, 0x00


	//----- nvinfo : EIATTR_KPARAM_INFO
	.align		4
.L_10:
        /*0018*/ 	.byte	0x04, 0x17
        /*001a*/ 	.short	(.L_12 - .L_11)
.L_11:
        /*001c*/ 	.word	0x00000000
        /*0020*/ 	.short	0x0002
        /*0022*/ 	.short	0x0010
        /*0024*/ 	.byte	0x00, 0xf5, 0x21, 0x00


	//----- nvinfo : EIATTR_KPARAM_INFO
	.align		4
.L_12:
        /*0028*/ 	.byte	0x04, 0x17
        /*002a*/ 	.short	(.L_14 - .L_13)
.L_13:
        /*002c*/ 	.word	0x00000000
        /*0030*/ 	.short	0x0001
        /*0032*/ 	.short	0x0008
        /*0034*/ 	.byte	0x00, 0xf5, 0x21, 0x00


	//----- nvinfo : EIATTR_KPARAM_INFO
	.align		4
.L_14:
        /*0038*/ 	.byte	0x04, 0x17
        /*003a*/ 	.short	(.L_16 - .L_15)
.L_15:
        /*003c*/ 	.word	0x00000000
        /*0040*/ 	.short	0x0000
        /*0042*/ 	.short	0x0000
        /*0044*/ 	.byte	0x00, 0xf5, 0x21, 0x00


	//----- nvinfo : EIATTR_SPARSE_MMA_MASK
	.align		4
.L_16:
        /*0048*/ 	.byte	0x03, 0x50
        /*004a*/ 	.short	0x0000


	//----- nvinfo : EIATTR_MAXREG_COUNT
	.align		4
        /*004c*/ 	.byte	0x03, 0x1b
        /*004e*/ 	.short	0x00ff


	//----- nvinfo : EIATTR_EXTERNS
	.align		4
        /*0050*/ 	.byte	0x04, 0x0f
        /*0052*/ 	.short	(.L_18 - .L_17)


	//   ....[0]....
	.align		4
.L_17:
        /*0054*/ 	.word	index@(vprintf)


	//----- nvinfo : EIATTR_MERCURY_ISA_VERSION
	.align		4
.L_18:
        /*0058*/ 	.byte	0x03, 0x5f
        /*005a*/ 	.short	0x0101


	//----- nvinfo : EIATTR_VRC_CTA_INIT_COUNT
	.align		4
        /*005c*/ 	.byte	0x02, 0x4a
	.zero		1
	.zero		1


	//----- nvinfo : EIATTR_SYSCALL_OFFSETS
	.align		4
        /*0060*/ 	.byte	0x04, 0x46
        /*0062*/ 	.short	(.L_20 - .L_19)


	//   ....[0]....
.L_19:
        /*0064*/ 	.word	0x00000200


	//----- nvinfo : EIATTR_EXIT_INSTR_OFFSETS
	.align		4
.L_20:
        /*0068*/ 	.byte	0x04, 0x1c
        /*006a*/ 	.short	(.L_22 - .L_21)


	//   ....[0]....
.L_21:
        /*006c*/ 	.word	0x000000c0


	//   ....[1]....
        /*0070*/ 	.word	0x00000210


	//----- nvinfo : EIATTR_CRS_STACK_SIZE
	.align		4
.L_22:
        /*0074*/ 	.byte	0x04, 0x1e
        /*0076*/ 	.short	(.L_24 - .L_23)
.L_23:
        /*0078*/ 	.word	0x00000000


	//----- nvinfo : EIATTR_CBANK_PARAM_SIZE
	.align		4
.L_24:
        /*007c*/ 	.byte	0x03, 0x19
        /*007e*/ 	.short	0x001c


	//----- nvinfo : EIATTR_PARAM_CBANK
	.align		4
        /*0080*/ 	.byte	0x04, 0x0a
        /*0082*/ 	.short	(.L_26 - .L_25)
	.align		4
.L_25:
        /*0084*/ 	.word	index@(.nv.constant0._Z9vectorAddPiS_S_i)
        /*0088*/ 	.short	0x0380
        /*008a*/ 	.short	0x001c


	//----- nvinfo : EIATTR_SW_WAR
	.align		4
.L_26:
        /*008c*/ 	.byte	0x04, 0x36
        /*008e*/ 	.short	(.L_28 - .L_27)
.L_27:
        /*0090*/ 	.word	0x00000008
.L_28:


//--------------------- .nv.callgraph             --------------------------
	.section	.nv.callgraph,"",@"SHT_CUDA_CALLGRAPH"
	.align	4
	.sectionentsize	8
	.align		4
        /*0000*/ 	.word	0x00000000
	.align		4
        /*0004*/ 	.word	0xffffffff
	.align		4
        /*0008*/ 	.word	index@(_Z9vectorAddPiS_S_i)
	.align		4
        /*000c*/ 	.word	index@(vprintf)
	.align		4
        /*0010*/ 	.word	0x00000000
	.align		4
        /*0014*/ 	.word	0xfffffffe
	.align		4
        /*0018*/ 	.word	0x00000000
	.align		4
        /*001c*/ 	.word	0xfffffffd
	.align		4
        /*0020*/ 	.word	0x00000000
	.align		4
        /*0024*/ 	.word	0xfffffffc


//--------------------- .nv.constant4             --------------------------
	.section	.nv.constant4,"a",@progbits
	.align	8
	.align		8
.nv.constant4:
        /*0000*/ 	.dword	vprintf
	.align		8
        /*0008*/ 	.dword	$str


//--------------------- .text._Z9vectorAddPiS_S_i --------------------------
	.section	.text._Z9vectorAddPiS_S_i,"ax",@progbits
	.align	128
        .global         _Z9vectorAddPiS_S_i
        .type           _Z9vectorAddPiS_S_i,@function
        .size           _Z9vectorAddPiS_S_i,(.L_x_2 - _Z9vectorAddPiS_S_i)
        .other          _Z9vectorAddPiS_S_i,@"STO_CUDA_ENTRY STV_DEFAULT"
_Z9vectorAddPiS_S_i:
.text._Z9vectorAddPiS_S_i:
[----:B------:R-:W0:Y:S01]  /*0000*/  LDC R1, c[0x0][0x37c] ;  /* 0x0000df00ff017b82 */ /* 0x000e220000000800 */
[----:B------:R-:W1:Y:S01]  /*0010*/  S2R R8, SR_TID.X ;  /* 0x0000000000087919 */ /* 0x000e620000002100 */
[----:B------:R-:W2:Y:S01]  /*0020*/  LDCU UR5, c[0x0][0x2fc] ;  /* 0x00005f80ff0577ac */ /* 0x000ea20008000800 */
[----:B0-----:R-:W-:Y:S01]  /*0030*/  VIADD R1, R1, 0xfffffff0 ;  /* 0xfffffff001017836 */ /* 0x001fe20000000000 */
[----:B------:R-:W1:Y:S01]  /*0040*/  S2R R11, SR_CTAID.X ;  /* 0x00000000000b7919 */ /* 0x000e620000002500 */
[----:B------:R-:W1:Y:S01]  /*0050*/  LDCU UR6, c[0x0][0x360] ;  /* 0x00006c00ff0677ac */ /* 0x000e620008000800 */
[----:B------:R-:W0:Y:S01]  /*0060*/  LDCU UR7, c[0x0][0x398] ;  /* 0x00007300ff0777ac */ /* 0x000e220008000800 */
[----:B------:R-:W3:Y:S02]  /*0070*/  LDCU UR4, c[0x0][0x2f8] ;  /* 0x00005f00ff0477ac */ /* 0x000ee40008000800 */
[----:B---3--:R-:W-:Y:S01]  /*0080*/  IADD3 R6, P1, PT, R1, UR4, RZ ;  /* 0x0000000401067c10 */ /* 0x008fe2000ff3e0ff */
[----:B-1----:R-:W-:-:S04]  /*0090*/  IMAD R8, R11, UR6, R8 ;  /* 0x000000060b087c24 */ /* 0x002fc8000f8e0208 */
[----:B--2---:R-:W-:Y:S01]  /*00a0*/  IMAD.X R7, RZ, RZ, UR5, P1 ;  /* 0x00000005ff077e24 */ /* 0x004fe200088e06ff */
[----:B0-----:R-:W-:-:S13]  /*00b0*/  ISETP.GE.AND P0, PT, R8, UR7, PT ;  /* 0x0000000708007c0c */ /* 0x001fda000bf06270 */
[----:B------:R-:W-:Y:S05]  /*00c0*/  @P0 EXIT ;  /* 0x000000000000094d */ /* 0x000fea0003800000 */
[----:B------:R-:W0:Y:S01]  /*00d0*/  LDC.64 R4, c[0x0][0x380] ;  /* 0x0000e000ff047b82 */ /* 0x000e220000000a00 */
[----:B------:R-:W1:Y:S07]  /*00e0*/  LDCU.64 UR4, c[0x0][0x358] ;  /* 0x00006b00ff0477ac */ /* 0x000e6e0008000a00 */
[----:B------:R-:W2:Y:S08]  /*00f0*/  LDC.64 R2, c[0x0][0x388] ;  /* 0x0000e200ff027b82 */ /* 0x000eb00000000a00 */
[----:B------:R-:W3:Y:S01]  /*0100*/  LDC.64 R12, c[0x0][0x390] ;  /* 0x0000e400ff0c7b82 */ /* 0x000ee20000000a00 */
[----:B------:R-:W-:Y:S01]  /*0110*/  MOV R10, R8 ;  /* 0x00000008000a7202 */ /* 0x000fe20000000f00 */
[----:B------:R-:W4:Y:S01]  /*0120*/  LDCU.64 UR6, c[0x4][0x8] ;  /* 0x01000100ff0677ac */ /* 0x000f220008000a00 */
[----:B0-----:R-:W-:-:S06]  /*0130*/  IMAD.WIDE R4, R8, 0x4, R4 ;  /* 0x0000000408047825 */ /* 0x001fcc00078e0204 */
[----:B-1----:R4:W5:Y:S01]  /*0140*/  LDG.E R4, desc[UR4][R4.64] ;  /* 0x0000000404047981 */ /* 0x002962000c1e1900 */
[----:B--2---:R-:W-:-:S06]  /*0150*/  IMAD.WIDE R2, R8, 0x4, R2 ;  /* 0x0000000408027825 */ /* 0x004fcc00078e0202 */
[----:B------:R-:W5:Y:S01]  /*0160*/  LDG.E R3, desc[UR4][R2.64] ;  /* 0x0000000402037981 */ /* 0x000f62000c1e1900 */
[----:B------:R-:W-:Y:S01]  /*0170*/  MOV R0, 0x0 ;  /* 0x0000000000007802 */ /* 0x000fe20000000f00 */
[----:B---3--:R-:W-:-:S03]  /*0180*/  IMAD.WIDE R12, R8, 0x4, R12 ;  /* 0x00000004080c7825 */ /* 0x008fc600078e020c */
[----:B------:R0:W1:Y:S01]  /*0190*/  LDC.64 R14, c[0x4][R0] ;  /* 0x01000000000e7b82 */ /* 0x0000620000000a00 */
[----:B----4-:R-:W-:Y:S01]  /*01a0*/  MOV R5, UR7 ;  /* 0x0000000700057c02 */ /* 0x010fe20008000f00 */
[----:B-----5:R-:W-:-:S05]  /*01b0*/  IMAD.IADD R9, R4, 0x1, R3 ;  /* 0x0000000104097824 */ /* 0x020fca00078e0203 */
[----:B------:R0:W-:Y:S04]  /*01c0*/  STL.128 [R1], R8 ;  /* 0x0000000801007387 */ /* 0x0001e80000100c00 */
[----:B------:R0:W-:Y:S01]  /*01d0*/  STG.E desc[UR4][R12.64], R9 ;  /* 0x000000090c007986 */ /* 0x0001e2000c101904 */
[----:B-1----:R-:W-:-:S07]  /*01e0*/  MOV R4, UR6 ;  /* 0x0000000600047c02 */ /* 0x002fce0008000f00 */
[----:B------:R-:W-:-:S07]  /*01f0*/  LEPC R20, `(.L_x_0) ;  /* 0x000000001014794e */ /* 0x000fce0000000000 */
[----:B0-----:R-:W-:Y:S05]  /*0200*/  CALL.ABS.NOINC R14 ;  /* 0x000000000e007343 */ /* 0x001fea0003c00000 */
.L_x_0:
[----:B------:R-:W-:Y:S05]  /*0210*/  EXIT ;  /* 0x000000000000794d */ /* 0x000fea0003800000 */
.L_x_1:
[----:B------:R-:W-:-:S00]  /*0220*/  BRA `(.L_x_1) ;  /* 0xfffffffc00fc7947 */ /* 0x000fc0000383ffff */
[----:B------:R-:W-:-:S00]  /*0230*/  NOP ;  /* 0x0000000000007918 */ /* 0x000fc00000000000 */
        /* <DEDUP_REMOVED lines=12> */
.L_x_2:


//--------------------- .nv.global.init           --------------------------
	.section	.nv.global.init,"aw",@progbits
.nv.global.init:
	.type		$str,@object
	.size		$str,(.L_0 - $str)
$str:
        /*0000*/ 	.byte	0x43, 0x5b, 0x25, 0x64, 0x5d, 0x20, 0x3d, 0x20, 0x25, 0x64, 0x20, 0x74, 0x68, 0x72, 0x65, 0x61
        /*0010*/ 	.byte	0x64, 0x20, 0x3d, 0x20, 0x25, 0x64, 0x20, 0x62, 0x6c, 0x6f, 0x63, 0x6b, 0x20, 0x3d, 0x20, 0x25
        /*0020*/ 	.byte	0x64, 0x20, 0x0a, 0x00
.L_0:


//--------------------- .nv.shared.reserved.0     --------------------------
	.section	.nv.shared.reserved.0,"aw",@nobits
	.weak		__nv_reservedSMEM_offset_0_alias
	.size		__nv_reservedSMEM_offset_0_alias, 0, 64
	.other		__nv_reservedSMEM_offset_0_alias,@"STO_CUDA_RESERVED_SHARED STV_DEFAULT"
__nv_reservedSMEM_offset_0_alias:
	.zero		0
	.zero		64


//--------------------- .nv.constant0._Z9vectorAddPiS_S_i --------------------------
	.section	.nv.constant0._Z9vectorAddPiS_S_i,"a",@progbits
	.sectionflags	@""
	.align	4
.nv.constant0._Z9vectorAddPiS_S_i:
	.zero		924


//--------------------- SYMBOLS --------------------------

	.type		.nv.reservedSmem.offset0,@object
	.size		.nv.reservedSmem.offset0,0x4
	.type		vprintf,@function
